//
// Generated by NVIDIA NVVM Compiler
//
// Compiler Build ID: CL-36424714
// Cuda compilation tools, release 13.0, V13.0.88
// Based on NVVM 20.0.0
//

.version 9.0
.target sm_100
.address_size 64

	// .globl	_Z27kernel_radix_sort_partitionPxS_PiS0_iii

.visible .entry _Z27kernel_radix_sort_partitionPxS_PiS0_iii(
	.param .u64 .ptr .align 1 _Z27kernel_radix_sort_partitionPxS_PiS0_iii_param_0,
	.param .u64 .ptr .align 1 _Z27kernel_radix_sort_partitionPxS_PiS0_iii_param_1,
	.param .u64 .ptr .align 1 _Z27kernel_radix_sort_partitionPxS_PiS0_iii_param_2,
	.param .u64 .ptr .align 1 _Z27kernel_radix_sort_partitionPxS_PiS0_iii_param_3,
	.param .u32 _Z27kernel_radix_sort_partitionPxS_PiS0_iii_param_4,
	.param .u32 _Z27kernel_radix_sort_partitionPxS_PiS0_iii_param_5,
	.param .u32 _Z27kernel_radix_sort_partitionPxS_PiS0_iii_param_6
)
{
	.reg .pred 	%p<12>;
	.reg .b32 	%r<53>;
	.reg .b64 	%rd<35>;

	ld.param.u64 	%rd6, [_Z27kernel_radix_sort_partitionPxS_PiS0_iii_param_0];
	ld.param.u64 	%rd7, [_Z27kernel_radix_sort_partitionPxS_PiS0_iii_param_1];
	ld.param.u64 	%rd8, [_Z27kernel_radix_sort_partitionPxS_PiS0_iii_param_2];
	ld.param.u64 	%rd9, [_Z27kernel_radix_sort_partitionPxS_PiS0_iii_param_3];
	ld.param.u32 	%r17, [_Z27kernel_radix_sort_partitionPxS_PiS0_iii_param_4];
	ld.param.u32 	%r18, [_Z27kernel_radix_sort_partitionPxS_PiS0_iii_param_5];
	ld.param.u32 	%r19, [_Z27kernel_radix_sort_partitionPxS_PiS0_iii_param_6];
	cvta.to.global.u64 	%rd1, %rd8;
	cvta.to.global.u64 	%rd2, %rd9;
	mov.u32 	%r20, %tid.x;
	mov.u32 	%r21, %ctaid.x;
	mov.u32 	%r22, %ntid.x;
	mad.lo.s32 	%r1, %r21, %r22, %r20;
	setp.ge.s32 	%p1, %r1, %r18;
	@%p1 bra 	$L__BB0_16;
	cvta.to.global.u64 	%rd10, %rd6;
	mul.wide.s32 	%rd11, %r1, 8;
	add.s64 	%rd3, %rd10, %rd11;
	ld.global.u64 	%rd12, [%rd3];
	not.b64 	%rd13, %rd12;
	shr.u64 	%rd14, %rd13, %r17;
	cvt.u32.u64 	%r24, %rd14;
	and.b32  	%r2, %r24, 1;
	mul.wide.s32 	%rd15, %r1, 4;
	add.s64 	%rd16, %rd2, %rd15;
	st.global.u32 	[%rd16], %r2;
	bar.sync 	0;
	ld.global.u32 	%r25, [%rd16];
	add.s64 	%rd4, %rd1, %rd15;
	st.global.u32 	[%rd4], %r25;
	bar.sync 	0;
	shr.s32 	%r48, %r19, 1;
	setp.lt.s32 	%p2, %r48, 1;
	mov.b32 	%r50, 1;
	@%p2 bra 	$L__BB0_7;
	shl.b32 	%r27, %r1, 1;
	or.b32  	%r4, %r27, 1;
	mov.b32 	%r50, 1;
$L__BB0_3:
	mov.u32 	%r5, %r48;
	bar.sync 	0;
	setp.ge.s32 	%p3, %r1, %r5;
	@%p3 bra 	$L__BB0_6;
	mul.lo.s32 	%r7, %r50, %r4;
	setp.ge.s32 	%p4, %r7, %r18;
	@%p4 bra 	$L__BB0_6;
	mul.wide.s32 	%rd17, %r7, 4;
	add.s64 	%rd18, %rd1, %rd17;
	ld.global.u32 	%r28, [%rd18+-4];
	add.s32 	%r29, %r7, %r50;
	min.s32 	%r30, %r29, %r18;
	mul.wide.s32 	%rd19, %r30, 4;
	add.s64 	%rd20, %rd1, %rd19;
	ld.global.u32 	%r31, [%rd20+-4];
	add.s32 	%r32, %r31, %r28;
	st.global.u32 	[%rd20+-4], %r32;
$L__BB0_6:
	shl.b32 	%r50, %r50, 1;
	shr.u32 	%r48, %r5, 1;
	setp.gt.u32 	%p5, %r5, 1;
	@%p5 bra 	$L__BB0_3;
$L__BB0_7:
	setp.ne.s32 	%p6, %r1, 0;
	mul.wide.s32 	%rd21, %r18, 4;
	add.s64 	%rd5, %rd1, %rd21;
	@%p6 bra 	$L__BB0_9;
	mov.b32 	%r33, 0;
	st.global.u32 	[%rd5+-4], %r33;
$L__BB0_9:
	setp.lt.s32 	%p7, %r18, 2;
	@%p7 bra 	$L__BB0_15;
	shl.b32 	%r35, %r1, 1;
	or.b32  	%r11, %r35, 1;
	mov.b32 	%r51, 1;
$L__BB0_11:
	shr.u32 	%r50, %r50, 1;
	bar.sync 	0;
	setp.ge.s32 	%p8, %r1, %r51;
	@%p8 bra 	$L__BB0_14;
	mul.lo.s32 	%r15, %r50, %r11;
	setp.ge.s32 	%p9, %r15, %r18;
	@%p9 bra 	$L__BB0_14;
	mul.wide.s32 	%rd22, %r15, 4;
	add.s64 	%rd23, %rd1, %rd22;
	ld.global.u32 	%r36, [%rd23+-4];
	add.s32 	%r37, %r15, %r50;
	min.s32 	%r38, %r37, %r18;
	mul.wide.s32 	%rd24, %r38, 4;
	add.s64 	%rd25, %rd1, %rd24;
	ld.global.u32 	%r39, [%rd25+-4];
	st.global.u32 	[%rd23+-4], %r39;
	add.s32 	%r40, %r39, %r36;
	st.global.u32 	[%rd25+-4], %r40;
$L__BB0_14:
	shl.b32 	%r51, %r51, 1;
	setp.lt.s32 	%p10, %r51, %r18;
	@%p10 bra 	$L__BB0_11;
$L__BB0_15:
	cvta.to.global.u64 	%rd26, %rd7;
	bar.sync 	0;
	bar.sync 	0;
	ld.global.u32 	%r41, [%rd5+-4];
	add.s64 	%rd28, %rd2, %rd21;
	ld.global.u32 	%r42, [%rd28+-4];
	ld.global.u32 	%r43, [%rd4];
	add.s32 	%r44, %r41, %r1;
	add.s32 	%r45, %r44, %r42;
	sub.s32 	%r46, %r45, %r43;
	setp.eq.s32 	%p11, %r2, 0;
	selp.b32 	%r47, %r46, %r43, %p11;
	ld.global.u64 	%rd29, [%rd3];
	mul.wide.s32 	%rd30, %r47, 8;
	add.s64 	%rd31, %rd26, %rd30;
	st.global.u64 	[%rd31], %rd29;
	bar.sync 	0;
	add.s64 	%rd33, %rd26, %rd11;
	ld.global.u64 	%rd34, [%rd33];
	st.global.u64 	[%rd3], %rd34;
$L__BB0_16:
	ret;

}


// ===== COMPILED SASS (sm_100) =====

	.target	sm_100

	.elftype	@"ET_EXEC"


//--------------------- .note.nv.tkinfo           --------------------------
	.section	.note.nv.tkinfo,"",@"SHT_NOTE"
	.sectionflags	@"SHF_NOTE_NV_TKINFO"
	.tkinfo
        /*0018*/ 	.word	0x00000002
        /*0030*/ 	.string	""
        /*0030*/ 	.string	"ptxas"
        /*0030*/ 	.string	"Cuda compilation tools, release 13.0, V13.0.88"
        /*0030*/ 	.string	"Build cuda_13.0.r13.0/compiler.36424714_0"
        /*0030*/ 	.string	"-arch sm_100 -m 64 "



//--------------------- .note.nv.cuinfo           --------------------------
	.section	.note.nv.cuinfo,"",@"SHT_NOTE"
	.sectionflags	@"SHF_NOTE_NV_CUINFO"
        /*0018*/ 	.short	0x0002
        /*001a*/ 	.short	0x0064
        /*001c*/ 	.short	0x0082
	.zero		2


//--------------------- .nv.info                  --------------------------
	.section	.nv.info,"",@"SHT_CUDA_INFO"
	.align	4


	//----- nvinfo : EIATTR_REGCOUNT
	.align		4
        /*0000*/ 	.byte	0x04, 0x2f
        /*0002*/ 	.short	(.L_1 - .L_0)
	.align		4
.L_0:
        /*0004*/ 	.word	index@(_Z27kernel_radix_sort_partitionPxS_PiS0_iii)
        /*0008*/ 	.word	0x00000015


	//----- nvinfo : EIATTR_FRAME_SIZE
	.align		4
.L_1:
        /*000c*/ 	.byte	0x04, 0x11
        /*000e*/ 	.short	(.L_3 - .L_2)
	.align		4
.L_2:
        /*0010*/ 	.word	index@(_Z27kernel_radix_sort_partitionPxS_PiS0_iii)
        /*0014*/ 	.word	0x00000000


	//----- nvinfo : EIATTR_MIN_STACK_SIZE
	.align		4
.L_3:
        /*0018*/ 	.byte	0x04, 0x12
        /*001a*/ 	.short	(.L_5 - .L_4)
	.align		4
.L_4:
        /*001c*/ 	.word	index@(_Z27kernel_radix_sort_partitionPxS_PiS0_iii)
        /*0020*/ 	.word	0x00000000
.L_5:


//--------------------- .nv.compat                --------------------------
	.section	.nv.compat,"",@"SHT_CUDA_COMPAT_INFO"
	.align	4
        /*0000*/ 	.byte	0x02, 0x09, 0x00, 0x00, 0x02, 0x02, 0x01, 0x00, 0x02, 0x05, 0x05, 0x00, 0x03, 0x07, 0x01, 0x01
        /*0010*/ 	.byte	0x02, 0x03, 0x00, 0x00, 0x02, 0x06, 0x01, 0x00, 0x04, 0x0b, 0x08, 0x00, 0x09, 0x00, 0x00, 0x00
        /*0020*/ 	.byte	0x00, 0x00, 0x00, 0x00


//--------------------- .nv.info._Z27kernel_radix_sort_partitionPxS_PiS0_iii --------------------------
	.section	.nv.info._Z27kernel_radix_sort_partitionPxS_PiS0_iii,"",@"SHT_CUDA_INFO"
	.sectionflags	@""
	.align	4


	//----- nvinfo : EIATTR_CUDA_API_VERSION
	.align		4
        /*0000*/ 	.byte	0x04, 0x37
        /*0002*/ 	.short	(.L_7 - .L_6)
.L_6:
        /*0004*/ 	.word	0x00000082


	//----- nvinfo : EIATTR_KPARAM_INFO
	.align		4
.L_7:
        /*0008*/ 	.byte	0x04, 0x17
        /*000a*/ 	.short	(.L_9 - .L_8)
.L_8:
        /*000c*/ 	.word	0x00000000
        /*0010*/ 	.short	0x0006
        /*0012*/ 	.short	0x0028
        /*0014*/ 	.byte	0x00, 0xf0, 0x11, 0x00


	//----- nvinfo : EIATTR_KPARAM_INFO
	.align		4
.L_9:
        /*0018*/ 	.byte	0x04, 0x17
        /*001a*/ 	.short	(.L_11 - .L_10)
.L_10:
        /*001c*/ 	.word	0x00000000
        /*0020*/ 	.short	0x0005
        /*0022*/ 	.short	0x0024
        /*0024*/ 	.byte	0x00, 0xf0, 0x11, 0x00


	//----- nvinfo : EIATTR_KPARAM_INFO
	.align		4
.L_11:
        /*0028*/ 	.byte	0x04, 0x17
        /*002a*/ 	.short	(.L_13 - .L_12)
.L_12:
        /*002c*/ 	.word	0x00000000
        /*0030*/ 	.short	0x0004
        /*0032*/ 	.short	0x0020
        /*0034*/ 	.byte	0x00, 0xf0, 0x11, 0x00


	//----- nvinfo : EIATTR_KPARAM_INFO
	.align		4
.L_13:
        /*0038*/ 	.byte	0x04, 0x17
        /*003a*/ 	.short	(.L_15 - .L_14)
.L_14:
        /*003c*/ 	.word	0x00000000
        /*0040*/ 	.short	0x0003
        /*0042*/ 	.short	0x0018
        /*0044*/ 	.byte	0x00, 0xf5, 0x21, 0x00


	//----- nvinfo : EIATTR_KPARAM_INFO
	.align		4
.L_15:
        /*0048*/ 	.byte	0x04, 0x17
        /*004a*/ 	.short	(.L_17 - .L_16)
.L_16:
        /*004c*/ 	.word	0x00000000
        /*0050*/ 	.short	0x0002
        /*0052*/ 	.short	0x0010
        /*0054*/ 	.byte	0x00, 0xf5, 0x21, 0x00


	//----- nvinfo : EIATTR_KPARAM_INFO
	.align		4
.L_17:
        /*0058*/ 	.byte	0x04, 0x17
        /*005a*/ 	.short	(.L_19 - .L_18)
.L_18:
        /*005c*/ 	.word	0x00000000
        /*0060*/ 	.short	0x0001
        /*0062*/ 	.short	0x0008
        /*0064*/ 	.byte	0x00, 0xf5, 0x21, 0x00


	//----- nvinfo : EIATTR_KPARAM_INFO
	.align		4
.L_19:
        /*0068*/ 	.byte	0x04, 0x17
        /*006a*/ 	.short	(.L_21 - .L_20)
.L_20:
        /*006c*/ 	.word	0x00000000
        /*0070*/ 	.short	0x0000
        /*0072*/ 	.short	0x0000
        /*0074*/ 	.byte	0x00, 0xf5, 0x21, 0x00


	//----- nvinfo : EIATTR_SPARSE_MMA_MASK
	.align		4
.L_21:
        /*0078*/ 	.byte	0x03, 0x50
        /*007a*/ 	.short	0x0000


	//----- nvinfo : EIATTR_MAXREG_COUNT
	.align		4
        /*007c*/ 	.byte	0x03, 0x1b
        /*007e*/ 	.short	0x00ff


	//----- nvinfo : EIATTR_NUM_BARRIERS
	.align		4
        /*0080*/ 	.byte	0x02, 0x4c
        /*0082*/ 	.byte	0x01
	.zero		1


	//----- nvinfo : EIATTR_MERCURY_ISA_VERSION
	.align		4
        /*0084*/ 	.byte	0x03, 0x5f
        /*0086*/ 	.short	0x0101


	//----- nvinfo : EIATTR_VRC_CTA_INIT_COUNT
	.align		4
        /*0088*/ 	.byte	0x02, 0x4a
	.zero		1
	.zero		1


	//----- nvinfo : EIATTR_EXIT_INSTR_OFFSETS
	.align		4
        /*008c*/ 	.byte	0x04, 0x1c
        /*008e*/ 	.short	(.L_23 - .L_22)


	//   ....[0]....
.L_22:
        /*0090*/ 	.word	0x00000070


	//   ....[1]....
        /*0094*/ 	.word	0x00000690


	//----- nvinfo : EIATTR_CRS_STACK_SIZE
	.align		4
.L_23:
        /*0098*/ 	.byte	0x04, 0x1e
        /*009a*/ 	.short	(.L_25 - .L_24)
.L_24:
        /*009c*/ 	.word	0x00000000


	//----- nvinfo : EIATTR_CBANK_PARAM_SIZE
	.align		4
.L_25:
        /*00a0*/ 	.byte	0x03, 0x19
        /*00a2*/ 	.short	0x002c


	//----- nvinfo : EIATTR_PARAM_CBANK
	.align		4
        /*00a4*/ 	.byte	0x04, 0x0a
        /*00a6*/ 	.short	(.L_27 - .L_26)
	.align		4
.L_26:
        /*00a8*/ 	.word	index@(.nv.constant0._Z27kernel_radix_sort_partitionPxS_PiS0_iii)
        /*00ac*/ 	.short	0x0380
        /*00ae*/ 	.short	0x002c


	//----- nvinfo : EIATTR_SW_WAR
	.align		4
.L_27:
        /*00b0*/ 	.byte	0x04, 0x36
        /*00b2*/ 	.short	(.L_29 - .L_28)
.L_28:
        /*00b4*/ 	.word	0x00000008
.L_29:


//--------------------- .nv.callgraph             --------------------------
	.section	.nv.callgraph,"",@"SHT_CUDA_CALLGRAPH"
	.align	4
	.sectionentsize	8
	.align		4
        /*0000*/ 	.word	0x00000000
	.align		4
        /*0004*/ 	.word	0xffffffff
	.align		4
        /*0008*/ 	.word	0x00000000
	.align		4
        /*000c*/ 	.word	0xfffffffe
	.align		4
        /*0010*/ 	.word	0x00000000
	.align		4
        /*0014*/ 	.word	0xfffffffd
	.align		4
        /*0018*/ 	.word	0x00000000
	.align		4
        /*001c*/ 	.word	0xfffffffc


//--------------------- .text._Z27kernel_radix_sort_partitionPxS_PiS0_iii --------------------------
	.section	.text._Z27kernel_radix_sort_partitionPxS_PiS0_iii,"ax",@progbits
	.align	128
        .global         _Z27kernel_radix_sort_partitionPxS_PiS0_iii
        .type           _Z27kernel_radix_sort_partitionPxS_PiS0_iii,@function
        .size           _Z27kernel_radix_sort_partitionPxS_PiS0_iii,(.L_x_9 - _Z27kernel_radix_sort_partitionPxS_PiS0_iii)
        .other          _Z27kernel_radix_sort_partitionPxS_PiS0_iii,@"STO_CUDA_ENTRY STV_DEFAULT"
_Z27kernel_radix_sort_partitionPxS_PiS0_iii:
.text._Z27kernel_radix_sort_partitionPxS_PiS0_iii:
[----:B------:R-:W-:Y:S01]  /*0000*/  LDC R1, c[0x0][0x37c] ;  /* 0x0000df00ff017b82 */ /* 0x000fe20000000800 */
[----:B------:R-:W0:Y:S07]  /*0010*/  S2R R0, SR_TID.X ;  /* 0x0000000000007919 */ /* 0x000e2e0000002100 */
[----:B------:R-:W0:Y:S01]  /*0020*/  S2UR UR4, SR_CTAID.X ;  /* 0x00000000000479c3 */ /* 0x000e220000002500 */
[----:B------:R-:W1:Y:S07]  /*0030*/  LDCU UR5, c[0x0][0x3a4] ;  /* 0x00007480ff0577ac */ /* 0x000e6e0008000800 */
[----:B------:R-:W0:Y:S02]  /*0040*/  LDC R3, c[0x0][0x360] ;  /* 0x0000d800ff037b82 */ /* 0x000e240000000800 */
[----:B0-----:R-:W-:-:S05]  /*0050*/  IMAD R0, R3, UR4, R0 ;  /* 0x0000000403007c24 */ /* 0x001fca000f8e0200 */
[----:B-1----:R-:W-:-:S13]  /*0060*/  ISETP.GE.AND P0, PT, R0, UR5, PT ;  /* 0x0000000500007c0c */ /* 0x002fda000bf06270 */
[----:B------:R-:W-:Y:S05]  /*0070*/  @P0 EXIT ;  /* 0x000000000000094d */ /* 0x000fea0003800000 */
[----:B------:R-:W0:Y:S01]  /*0080*/  LDC.64 R2, c[0x0][0x380] ;  /* 0x0000e000ff027b82 */ /* 0x000e220000000a00 */
[----:B------:R-:W1:Y:S01]  /*0090*/  LDCU.64 UR8, c[0x0][0x358] ;  /* 0x00006b00ff0877ac */ /* 0x000e620008000a00 */
[----:B------:R-:W2:Y:S06]  /*00a0*/  LDCU UR4, c[0x0][0x3a0] ;  /* 0x00007400ff0477ac */ /* 0x000eac0008000800 */
[----:B------:R-:W3:Y:S08]  /*00b0*/  LDC.64 R8, c[0x0][0x398] ;  /* 0x0000e600ff087b82 */ /* 0x000ef00000000a00 */
[----:B------:R-:W4:Y:S01]  /*00c0*/  LDC.64 R6, c[0x0][0x390] ;  /* 0x0000e400ff067b82 */ /* 0x000f220000000a00 */
[----:B0-----:R-:W-:-:S05]  /*00d0*/  IMAD.WIDE R2, R0, 0x8, R2 ;  /* 0x0000000800027825 */ /* 0x001fca00078e0202 */
[----:B-1----:R-:W5:Y:S01]  /*00e0*/  LDG.E.64 R4, desc[UR8][R2.64] ;  /* 0x0000000802047981 */ /* 0x002f62000c1e1b00 */
[----:B---3--:R-:W-:Y:S01]  /*00f0*/  IMAD.WIDE R8, R0, 0x4, R8 ;  /* 0x0000000400087825 */ /* 0x008fe200078e0208 */
[----:B-----5:R-:W-:Y:S02]  /*0100*/  LOP3.LUT R4, RZ, R4, RZ, 0x33, !PT ;  /* 0x00000004ff047212 */ /* 0x020fe400078e33ff */
[----:B------:R-:W-:-:S04]  /*0110*/  LOP3.LUT R5, RZ, R5, RZ, 0x33, !PT ;  /* 0x00000005ff057212 */ /* 0x000fc800078e33ff */
[----:B--2---:R-:W-:Y:S01]  /*0120*/  SHF.R.U64 R4, R4, UR4, R5 ;  /* 0x0000000404047c19 */ /* 0x004fe20008001205 */
[----:B------:R-:W0:Y:S03]  /*0130*/  LDCU UR4, c[0x0][0x3a8] ;  /* 0x00007500ff0477ac */ /* 0x000e260008000800 */
[----:B------:R-:W-:-:S05]  /*0140*/  LOP3.LUT R4, R4, 0x1, RZ, 0xc0, !PT ;  /* 0x0000000104047812 */ /* 0x000fca00078ec0ff */
[----:B------:R1:W-:Y:S01]  /*0150*/  STG.E desc[UR8][R8.64], R4 ;  /* 0x0000000408007986 */ /* 0x0003e2000c101908 */
[----:B------:R-:W-:Y:S06]  /*0160*/  BAR.SYNC.DEFER_BLOCKING 0x0 ;  /* 0x0000000000007b1d */ /* 0x000fec0000010000 */
[----:B------:R-:W2:Y:S01]  /*0170*/  LDG.E R5, desc[UR8][R8.64] ;  /* 0x0000000808057981 */ /* 0x000ea2000c1e1900 */
[----:B----4-:R-:W-:Y:S01]  /*0180*/  IMAD.WIDE R6, R0, 0x4, R6 ;  /* 0x0000000400067825 */ /* 0x010fe200078e0206 */
[----:B0-----:R-:W-:Y:S01]  /*0190*/  USHF.R.S32.HI UR4, URZ, 0x1, UR4 ;  /* 0x00000001ff047899 */ /* 0x001fe20008011404 */
[----:B------:R-:W-:-:S03]  /*01a0*/  UMOV UR6, 0x1 ;  /* 0x0000000100067882 */ /* 0x000fc60000000000 */
[----:B------:R-:W-:Y:S01]  /*01b0*/  UISETP.GE.AND UP0, UPT, UR4, 0x1, UPT ;  /* 0x000000010400788c */ /* 0x000fe2000bf06270 */
[----:B--2---:R1:W-:Y:S01]  /*01c0*/  STG.E desc[UR8][R6.64], R5 ;  /* 0x0000000506007986 */ /* 0x0043e2000c101908 */
[----:B------:R-:W-:Y:S07]  /*01d0*/  BAR.SYNC.DEFER_BLOCKING 0x0 ;  /* 0x0000000000007b1d */ /* 0x000fee0000010000 */
[----:B------:R-:W-:Y:S05]  /*01e0*/  BRA.U !UP0, `(.L_x_0) ;  /* 0x0000000108607547 */ /* 0x000fea000b800000 */
[----:B------:R-:W0:Y:S01]  /*01f0*/  LDC R14, c[0x0][0x3a4] ;  /* 0x0000e900ff0e7b82 */ /* 0x000e220000000800 */
[----:B------:R-:W-:Y:S01]  /*0200*/  LEA R15, R0, 0x1, 0x1 ;  /* 0x00000001000f7811 */ /* 0x000fe200078e08ff */
[----:B------:R-:W-:-:S06]  /*0210*/  UMOV UR6, 0x1 ;  /* 0x0000000100067882 */ /* 0x000fcc0000000000 */
[----:B------:R-:W2:Y:S02]  /*0220*/  LDC.64 R12, c[0x0][0x390] ;  /* 0x0000e400ff0c7b82 */ /* 0x000ea40000000a00 */
.L_x_3:
[----:B------:R-:W-:Y:S01]  /*0230*/  BAR.SYNC.DEFER_BLOCKING 0x0 ;  /* 0x0000000000007b1d */ /* 0x000fe20000010000 */
[----:B------:R-:W-:-:S05]  /*0240*/  ISETP.GE.AND P0, PT, R0, UR4, PT ;  /* 0x0000000400007c0c */ /* 0x000fca000bf06270 */
[----:B------:R-:W-:Y:S08]  /*0250*/  BSSY.RECONVERGENT B0, `(.L_x_1) ;  /* 0x000000c000007945 */ /* 0x000ff00003800200 */
[----:B---3--:R-:W-:Y:S05]  /*0260*/  @P0 BRA `(.L_x_2) ;  /* 0x0000000000280947 */ /* 0x008fea0003800000 */
[----:B-1----:R-:W-:-:S05]  /*0270*/  IMAD R9, R15, UR6, RZ ;  /* 0x000000060f097c24 */ /* 0x002fca000f8e02ff */
[----:B0-----:R-:W-:-:S13]  /*0280*/  ISETP.GE.AND P0, PT, R9, R14, PT ;  /* 0x0000000e0900720c */ /* 0x001fda0003f06270 */
[----:B------:R-:W-:Y:S05]  /*0290*/  @P0 BRA `(.L_x_2) ;  /* 0x00000000001c0947 */ /* 0x000fea0003800000 */
[C---:B------:R-:W-:Y:S01]  /*02a0*/  VIADDMNMX R11, R9.reuse, UR6, R14, PT ;  /* 0x00000006090b7c46 */ /* 0x040fe2000b80010e */
[----:B--2---:R-:W-:-:S04]  /*02b0*/  IMAD.WIDE R8, R9, 0x4, R12 ;  /* 0x0000000409087825 */ /* 0x004fc800078e020c */
[----:B------:R-:W-:Y:S02]  /*02c0*/  IMAD.WIDE R10, R11, 0x4, R12 ;  /* 0x000000040b0a7825 */ /* 0x000fe400078e020c */
[----:B------:R-:W2:Y:S04]  /*02d0*/  LDG.E R8, desc[UR8][R8.64+-0x4] ;  /* 0xfffffc0808087981 */ /* 0x000ea8000c1e1900 */
[----:B------:R-:W2:Y:S02]  /*02e0*/  LDG.E R5, desc[UR8][R10.64+-0x4] ;  /* 0xfffffc080a057981 */ /* 0x000ea4000c1e1900 */
[----:B--2---:R-:W-:-:S05]  /*02f0*/  IMAD.IADD R5, R8, 0x1, R5 ;  /* 0x0000000108057824 */ /* 0x004fca00078e0205 */
[----:B------:R3:W-:Y:S02]  /*0300*/  STG.E desc[UR8][R10.64+-0x4], R5 ;  /* 0xfffffc050a007986 */ /* 0x0007e4000c101908 */
.L_x_2:
[----:B------:R-:W-:Y:S05]  /*0310*/  BSYNC.RECONVERGENT B0 ;  /* 0x0000000000007941 */ /* 0x000fea0003800200 */
.L_x_1:
[----:B------:R-:W-:Y:S02]  /*0320*/  UISETP.GT.U32.AND UP0, UPT, UR4, 0x1, UPT ;  /* 0x000000010400788c */ /* 0x000fe4000bf04070 */
[----:B------:R-:W-:Y:S02]  /*0330*/  USHF.R.U32.HI UR5, URZ, 0x1, UR4 ;  /* 0x00000001ff057899 */ /* 0x000fe40008011604 */
[----:B------:R-:W-:-:S05]  /*0340*/  USHF.L.U32 UR6, UR6, 0x1, URZ ;  /* 0x0000000106067899 */ /* 0x000fca00080006ff */
[----:B------:R-:W-:Y:S01]  /*0350*/  UMOV UR4, UR5 ;  /* 0x0000000500047c82 */ /* 0x000fe20008000000 */
[----:B------:R-:W-:Y:S06]  /*0360*/  BRA.U UP0, `(.L_x_3) ;  /* 0xfffffffd00b07547 */ /* 0x000fec000b83ffff */
.L_x_0:
[----:B-1----:R-:W1:Y:S01]  /*0370*/  LDC.64 R8, c[0x0][0x390] ;  /* 0x0000e400ff087b82 */ /* 0x002e620000000a00 */
[----:B------:R-:W4:Y:S01]  /*0380*/  LDCU UR4, c[0x0][0x3a4] ;  /* 0x00007480ff0477ac */ /* 0x000f220008000800 */
[----:B------:R-:W-:Y:S01]  /*0390*/  ISETP.NE.AND P0, PT, R0, RZ, PT ;  /* 0x000000ff0000720c */ /* 0x000fe20003f05270 */
[----:B----4-:R-:W-:-:S04]  /*03a0*/  IMAD.U32 R17, RZ, RZ, UR4 ;  /* 0x00000004ff117e24 */ /* 0x010fc8000f8e00ff */
[----:B-1----:R-:W-:-:S08]  /*03b0*/  IMAD.WIDE R8, R17, 0x4, R8 ;  /* 0x0000000411087825 */ /* 0x002fd000078e0208 */
[----:B------:R1:W-:Y:S01]  /*03c0*/  @!P0 STG.E desc[UR8][R8.64+-0x4], RZ ;  /* 0xfffffcff08008986 */ /* 0x0003e2000c101908 */
[----:B------:R-:W-:-:S13]  /*03d0*/  ISETP.GE.AND P0, PT, R17, 0x2, PT ;  /* 0x000000021100780c */ /* 0x000fda0003f06270 */
[----:B-1----:R-:W-:Y:S05]  /*03e0*/  @!P0 BRA `(.L_x_4) ;  /* 0x0000000000608947 */ /* 0x002fea0003800000 */
[----:B------:R-:W1:Y:S01]  /*03f0*/  LDC R17, c[0x0][0x3a4] ;  /* 0x0000e900ff117b82 */ /* 0x000e620000000800 */
[----:B------:R-:W-:Y:S01]  /*0400*/  LEA R18, R0, 0x1, 0x1 ;  /* 0x0000000100127811 */ /* 0x000fe200078e08ff */
[----:B------:R-:W-:-:S06]  /*0410*/  UMOV UR4, 0x1 ;  /* 0x0000000100047882 */ /* 0x000fcc0000000000 */
[----:B---3--:R-:W3:Y:S02]  /*0420*/  LDC.64 R10, c[0x0][0x390] ;  /* 0x0000e400ff0a7b82 */ /* 0x008ee40000000a00 */
.L_x_7:
[----:B------:R-:W-:Y:S01]  /*0430*/  BAR.SYNC.DEFER_BLOCKING 0x0 ;  /* 0x0000000000007b1d */ /* 0x000fe20000010000 */
[----:B------:R-:W-:Y:S01]  /*0440*/  ISETP.GE.AND P1, PT, R0, UR4, PT ;  /* 0x0000000400007c0c */ /* 0x000fe2000bf26270 */
[----:B------:R-:W-:Y:S02]  /*0450*/  USHF.L.U32 UR4, UR4, 0x1, URZ ;  /* 0x0000000104047899 */ /* 0x000fe400080006ff */
[----:B------:R-:W-:Y:S02]  /*0460*/  USHF.R.U32.HI UR6, URZ, 0x1, UR6 ;  /* 0x00000001ff067899 */ /* 0x000fe40008011606 */
[----:B------:R-:W-:Y:S02]  /*0470*/  BSSY.RECONVERGENT B0, `(.L_x_5) ;  /* 0x000000e000007945 */ /* 0x000fe40003800200 */
[----:B-1----:R-:W-:-:S06]  /*0480*/  ISETP.LE.AND P0, PT, R17, UR4, PT ;  /* 0x0000000411007c0c */ /* 0x002fcc000bf03270 */
[----:B------:R-:W-:Y:S07]  /*0490*/  @P1 BRA `(.L_x_6) ;  /* 0x00000000002c1947 */ /* 0x000fee0003800000 */
[----:B--2---:R-:W-:-:S05]  /*04a0*/  IMAD R13, R18, UR6, RZ ;  /* 0x00000006120d7c24 */ /* 0x004fca000f8e02ff */
[----:B------:R-:W-:-:S13]  /*04b0*/  ISETP.GE.AND P1, PT, R13, R17, PT ;  /* 0x000000110d00720c */ /* 0x000fda0003f26270 */
[----:B------:R-:W-:Y:S05]  /*04c0*/  @P1 BRA `(.L_x_6) ;  /* 0x0000000000201947 */ /* 0x000fea0003800000 */
[C---:B------:R-:W-:Y:S01]  /*04d0*/  VIADDMNMX R15, R13.reuse, UR6, R17, PT ;  /* 0x000000060d0f7c46 */ /* 0x040fe2000b800111 */
[----:B---3--:R-:W-:-:S04]  /*04e0*/  IMAD.WIDE R12, R13, 0x4, R10 ;  /* 0x000000040d0c7825 */ /* 0x008fc800078e020a */
[----:B0-----:R-:W-:Y:S01]  /*04f0*/  IMAD.WIDE R14, R15, 0x4, R10 ;  /* 0x000000040f0e7825 */ /* 0x001fe200078e020a */
[----:B------:R-:W2:Y:S04]  /*0500*/  LDG.E R5, desc[UR8][R12.64+-0x4] ;  /* 0xfffffc080c057981 */ /* 0x000ea8000c1e1900 */
[----:B------:R-:W2:Y:S02]  /*0510*/  LDG.E R16, desc[UR8][R14.64+-0x4] ;  /* 0xfffffc080e107981 */ /* 0x000ea4000c1e1900 */
[----:B--2---:R-:W-:Y:S02]  /*0520*/  IMAD.IADD R5, R5, 0x1, R16 ;  /* 0x0000000105057824 */ /* 0x004fe400078e0210 */
[----:B------:R1:W-:Y:S04]  /*0530*/  STG.E desc[UR8][R12.64+-0x4], R16 ;  /* 0xfffffc100c007986 */ /* 0x0003e8000c101908 */
[----:B------:R1:W-:Y:S02]  /*0540*/  STG.E desc[UR8][R14.64+-0x4], R5 ;  /* 0xfffffc050e007986 */ /* 0x0003e4000c101908 */
.L_x_6:
[----:B------:R-:W-:Y:S05]  /*0550*/  BSYNC.RECONVERGENT B0 ;  /* 0x0000000000007941 */ /* 0x000fea0003800200 */
.L_x_5:
[----:B------:R-:W-:Y:S05]  /*0560*/  @!P0 BRA `(.L_x_7) ;  /* 0xfffffffc00b08947 */ /* 0x000fea000383ffff */
.L_x_4:
[----:B------:R-:W-:Y:S08]  /*0570*/  BAR.SYNC.DEFER_BLOCKING 0x0 ;  /* 0x0000000000007b1d */ /* 0x000ff00000010000 */
[----:B---3--:R-:W3:Y:S08]  /*0580*/  LDC.64 R10, c[0x0][0x398] ;  /* 0x0000e600ff0a7b82 */ /* 0x008ef00000000a00 */
[----:B01----:R-:W0:Y:S01]  /*0590*/  LDC.64 R14, c[0x0][0x388] ;  /* 0x0000e200ff0e7b82 */ /* 0x003e220000000a00 */
[----:B---3--:R-:W-:-:S07]  /*05a0*/  IMAD.WIDE R10, R17, 0x4, R10 ;  /* 0x00000004110a7825 */ /* 0x008fce00078e020a */
[----:B------:R-:W-:Y:S06]  /*05b0*/  BAR.SYNC.DEFER_BLOCKING 0x0 ;  /* 0x0000000000007b1d */ /* 0x000fec0000010000 */
[----:B------:R-:W3:Y:S04]  /*05c0*/  LDG.E R9, desc[UR8][R8.64+-0x4] ;  /* 0xfffffc0808097981 */ /* 0x000ee8000c1e1900 */
[----:B------:R-:W3:Y:S04]  /*05d0*/  LDG.E R10, desc[UR8][R10.64+-0x4] ;  /* 0xfffffc080a0a7981 */ /* 0x000ee8000c1e1900 */
[----:B------:R-:W4:Y:S04]  /*05e0*/  LDG.E R5, desc[UR8][R6.64] ;  /* 0x0000000806057981 */ /* 0x000f28000c1e1900 */
[----:B--2---:R-:W2:Y:S01]  /*05f0*/  LDG.E.64 R12, desc[UR8][R2.64] ;  /* 0x00000008020c7981 */ /* 0x004ea2000c1e1b00 */
[----:B------:R-:W-:-:S02]  /*0600*/  ISETP.NE.AND P0, PT, R4, RZ, PT ;  /* 0x000000ff0400720c */ /* 0x000fc40003f05270 */
[----:B---3--:R-:W-:-:S11]  /*0610*/  IADD3 R4, PT, PT, R10, R9, R0 ;  /* 0x000000090a047210 */ /* 0x008fd60007ffe000 */
[----:B----4-:R-:W-:-:S04]  /*0620*/  @!P0 IMAD.IADD R5, R4, 0x1, -R5 ;  /* 0x0000000104058824 */ /* 0x010fc800078e0a05 */
[----:B0-----:R-:W-:-:S04]  /*0630*/  IMAD.WIDE R4, R5, 0x8, R14 ;  /* 0x0000000805047825 */ /* 0x001fc800078e020e */
[----:B------:R-:W-:Y:S01]  /*0640*/  IMAD.WIDE R14, R0, 0x8, R14 ;  /* 0x00000008000e7825 */ /* 0x000fe200078e020e */
[----:B--2---:R-:W-:Y:S01]  /*0650*/  STG.E.64 desc[UR8][R4.64], R12 ;  /* 0x0000000c04007986 */ /* 0x004fe2000c101b08 */
[----:B------:R-:W-:Y:S06]  /*0660*/  BAR.SYNC.DEFER_BLOCKING 0x0 ;  /* 0x0000000000007b1d */ /* 0x000fec0000010000 */
[----:B------:R-:W2:Y:S04]  /*0670*/  LDG.E.64 R14, desc[UR8][R14.64] ;  /* 0x000000080e0e7981 */ /* 0x000ea8000c1e1b00 */
[----:B--2---:R-:W-:Y:S01]  /*0680*/  STG.E.64 desc[UR8][R2.64], R14 ;  /* 0x0000000e02007986 */ /* 0x004fe2000c101b08 */
[----:B------:R-:W-:Y:S05]  /*0690*/  EXIT ;  /* 0x000000000000794d */ /* 0x000fea0003800000 */
.L_x_8:
[----:B------:R-:W-:-:S00]  /*06a0*/  BRA `(.L_x_8) ;  /* 0xfffffffc00fc7947 */ /* 0x000fc0000383ffff */
[----:B------:R-:W-:-:S00]  /*06b0*/  NOP ;  /* 0x0000000000007918 */ /* 0x000fc00000000000 */
        /* <DEDUP_REMOVED lines=12> */
.L_x_9:


//--------------------- .nv.shared.reserved.0     --------------------------
	.section	.nv.shared.reserved.0,"aw",@nobits
	.weak		__nv_reservedSMEM_offset_0_alias
	.size		__nv_reservedSMEM_offset_0_alias, 0, 64
	.other		__nv_reservedSMEM_offset_0_alias,@"STO_CUDA_RESERVED_SHARED STV_DEFAULT"
__nv_reservedSMEM_offset_0_alias:
	.zero		0
	.zero		64


//--------------------- .nv.constant0._Z27kernel_radix_sort_partitionPxS_PiS0_iii --------------------------
	.section	.nv.constant0._Z27kernel_radix_sort_partitionPxS_PiS0_iii,"a",@progbits
	.sectionflags	@""
	.align	4
.nv.constant0._Z27kernel_radix_sort_partitionPxS_PiS0_iii:
	.zero		940


//--------------------- SYMBOLS --------------------------

	.type		.nv.reservedSmem.offset0,@object
	.size		.nv.reservedSmem.offset0,0x4
